//
// Generated by NVIDIA NVVM Compiler
//
// Compiler Build ID: CL-36424714
// Cuda compilation tools, release 13.0, V13.0.88
// Based on NVVM 20.0.0
//

.version 9.0
.target sm_100
.address_size 64

	// .globl	_Z17integralSumKernelPiS_i
.extern .shared .align 16 .b8 shared_data[];

.visible .entry _Z17integralSumKernelPiS_i(
	.param .u64 .ptr .align 1 _Z17integralSumKernelPiS_i_param_0,
	.param .u64 .ptr .align 1 _Z17integralSumKernelPiS_i_param_1,
	.param .u32 _Z17integralSumKernelPiS_i_param_2
)
{
	.reg .pred 	%p<6>;
	.reg .b32 	%r<26>;
	.reg .b64 	%rd<9>;

	ld.param.u64 	%rd1, [_Z17integralSumKernelPiS_i_param_0];
	ld.param.u64 	%rd2, [_Z17integralSumKernelPiS_i_param_1];
	ld.param.u32 	%r9, [_Z17integralSumKernelPiS_i_param_2];
	mov.u32 	%r1, %tid.x;
	mov.u32 	%r10, %ctaid.x;
	mov.u32 	%r2, %ntid.x;
	mad.lo.s32 	%r3, %r10, %r2, %r1;
	setp.ge.s32 	%p1, %r3, %r9;
	shl.b32 	%r11, %r1, 2;
	mov.u32 	%r12, shared_data;
	add.s32 	%r4, %r12, %r11;
	@%p1 bra 	$L__BB0_2;
	cvta.to.global.u64 	%rd3, %rd1;
	mul.wide.s32 	%rd4, %r3, 4;
	add.s64 	%rd5, %rd3, %rd4;
	ld.global.u32 	%r14, [%rd5];
	st.shared.u32 	[%r4], %r14;
	bra.uni 	$L__BB0_3;
$L__BB0_2:
	mov.b32 	%r13, 0;
	st.shared.u32 	[%r4], %r13;
$L__BB0_3:
	bar.sync 	0;
	setp.lt.u32 	%p2, %r2, 2;
	@%p2 bra 	$L__BB0_8;
	mov.b32 	%r24, 1;
$L__BB0_5:
	setp.lt.u32 	%p3, %r1, %r24;
	mov.b32 	%r25, 0;
	@%p3 bra 	$L__BB0_7;
	sub.s32 	%r17, %r1, %r24;
	shl.b32 	%r18, %r17, 2;
	add.s32 	%r20, %r12, %r18;
	ld.shared.u32 	%r25, [%r20];
$L__BB0_7:
	bar.sync 	0;
	ld.shared.u32 	%r21, [%r4];
	add.s32 	%r22, %r21, %r25;
	st.shared.u32 	[%r4], %r22;
	bar.sync 	0;
	shl.b32 	%r24, %r24, 1;
	setp.lt.u32 	%p4, %r24, %r2;
	@%p4 bra 	$L__BB0_5;
$L__BB0_8:
	setp.ge.s32 	%p5, %r3, %r9;
	@%p5 bra 	$L__BB0_10;
	ld.shared.u32 	%r23, [%r4];
	cvta.to.global.u64 	%rd6, %rd2;
	mul.wide.s32 	%rd7, %r3, 4;
	add.s64 	%rd8, %rd6, %rd7;
	st.global.u32 	[%rd8], %r23;
$L__BB0_10:
	ret;

}


// ===== COMPILED SASS (sm_100) =====

	.target	sm_100

	.elftype	@"ET_EXEC"


//--------------------- .note.nv.tkinfo           --------------------------
	.section	.note.nv.tkinfo,"",@"SHT_NOTE"
	.sectionflags	@"SHF_NOTE_NV_TKINFO"
	.tkinfo
        /*0018*/ 	.word	0x00000002
        /*0030*/ 	.string	""
        /*0030*/ 	.string	"ptxas"
        /*0030*/ 	.string	"Cuda compilation tools, release 13.0, V13.0.88"
        /*0030*/ 	.string	"Build cuda_13.0.r13.0/compiler.36424714_0"
        /*0030*/ 	.string	"-arch sm_100 -m 64 "



//--------------------- .note.nv.cuinfo           --------------------------
	.section	.note.nv.cuinfo,"",@"SHT_NOTE"
	.sectionflags	@"SHF_NOTE_NV_CUINFO"
        /*0018*/ 	.short	0x0002
        /*001a*/ 	.short	0x0064
        /*001c*/ 	.short	0x0082
	.zero		2


//--------------------- .nv.info                  --------------------------
	.section	.nv.info,"",@"SHT_CUDA_INFO"
	.align	4


	//----- nvinfo : EIATTR_REGCOUNT
	.align		4
        /*0000*/ 	.byte	0x04, 0x2f
        /*0002*/ 	.short	(.L_1 - .L_0)
	.align		4
.L_0:
        /*0004*/ 	.word	index@(_Z17integralSumKernelPiS_i)
        /*0008*/ 	.word	0x0000000c


	//----- nvinfo : EIATTR_FRAME_SIZE
	.align		4
.L_1:
        /*000c*/ 	.byte	0x04, 0x11
        /*000e*/ 	.short	(.L_3 - .L_2)
	.align		4
.L_2:
        /*0010*/ 	.word	index@(_Z17integralSumKernelPiS_i)
        /*0014*/ 	.word	0x00000000


	//----- nvinfo : EIATTR_MIN_STACK_SIZE
	.align		4
.L_3:
        /*0018*/ 	.byte	0x04, 0x12
        /*001a*/ 	.short	(.L_5 - .L_4)
	.align		4
.L_4:
        /*001c*/ 	.word	index@(_Z17integralSumKernelPiS_i)
        /*0020*/ 	.word	0x00000000
.L_5:


//--------------------- .nv.compat                --------------------------
	.section	.nv.compat,"",@"SHT_CUDA_COMPAT_INFO"
	.align	4
        /*0000*/ 	.byte	0x02, 0x09, 0x00, 0x00, 0x02, 0x02, 0x01, 0x00, 0x02, 0x05, 0x05, 0x00, 0x03, 0x07, 0x01, 0x01
        /*0010*/ 	.byte	0x02, 0x03, 0x00, 0x00, 0x02, 0x06, 0x01, 0x00, 0x04, 0x0b, 0x08, 0x00, 0x09, 0x00, 0x00, 0x00
        /*0020*/ 	.byte	0x00, 0x00, 0x00, 0x00


//--------------------- .nv.info._Z17integralSumKernelPiS_i --------------------------
	.section	.nv.info._Z17integralSumKernelPiS_i,"",@"SHT_CUDA_INFO"
	.sectionflags	@""
	.align	4


	//----- nvinfo : EIATTR_CUDA_API_VERSION
	.align		4
        /*0000*/ 	.byte	0x04, 0x37
        /*0002*/ 	.short	(.L_7 - .L_6)
.L_6:
        /*0004*/ 	.word	0x00000082


	//----- nvinfo : EIATTR_KPARAM_INFO
	.align		4
.L_7:
        /*0008*/ 	.byte	0x04, 0x17
        /*000a*/ 	.short	(.L_9 - .L_8)
.L_8:
        /*000c*/ 	.word	0x00000000
        /*0010*/ 	.short	0x0002
        /*0012*/ 	.short	0x0010
        /*0014*/ 	.byte	0x00, 0xf0, 0x11, 0x00


	//----- nvinfo : EIATTR_KPARAM_INFO
	.align		4
.L_9:
        /*0018*/ 	.byte	0x04, 0x17
        /*001a*/ 	.short	(.L_11 - .L_10)
.L_10:
        /*001c*/ 	.word	0x00000000
        /*0020*/ 	.short	0x0001
        /*0022*/ 	.short	0x0008
        /*0024*/ 	.byte	0x00, 0xf5, 0x21, 0x00


	//----- nvinfo : EIATTR_KPARAM_INFO
	.align		4
.L_11:
        /*0028*/ 	.byte	0x04, 0x17
        /*002a*/ 	.short	(.L_13 - .L_12)
.L_12:
        /*002c*/ 	.word	0x00000000
        /*0030*/ 	.short	0x0000
        /*0032*/ 	.short	0x0000
        /*0034*/ 	.byte	0x00, 0xf5, 0x21, 0x00


	//----- nvinfo : EIATTR_SPARSE_MMA_MASK
	.align		4
.L_13:
        /*0038*/ 	.byte	0x03, 0x50
        /*003a*/ 	.short	0x0000


	//----- nvinfo : EIATTR_MAXREG_COUNT
	.align		4
        /*003c*/ 	.byte	0x03, 0x1b
        /*003e*/ 	.short	0x00ff


	//----- nvinfo : EIATTR_NUM_BARRIERS
	.align		4
        /*0040*/ 	.byte	0x02, 0x4c
        /*0042*/ 	.byte	0x01
	.zero		1


	//----- nvinfo : EIATTR_MERCURY_ISA_VERSION
	.align		4
        /*0044*/ 	.byte	0x03, 0x5f
        /*0046*/ 	.short	0x0101


	//----- nvinfo : EIATTR_VRC_CTA_INIT_COUNT
	.align		4
        /*0048*/ 	.byte	0x02, 0x4a
	.zero		1
	.zero		1


	//----- nvinfo : EIATTR_EXIT_INSTR_OFFSETS
	.align		4
        /*004c*/ 	.byte	0x04, 0x1c
        /*004e*/ 	.short	(.L_15 - .L_14)


	//   ....[0]....
.L_14:
        /*0050*/ 	.word	0x00000240


	//   ....[1]....
        /*0054*/ 	.word	0x00000290


	//----- nvinfo : EIATTR_CBANK_PARAM_SIZE
	.align		4
.L_15:
        /*0058*/ 	.byte	0x03, 0x19
        /*005a*/ 	.short	0x0014


	//----- nvinfo : EIATTR_PARAM_CBANK
	.align		4
        /*005c*/ 	.byte	0x04, 0x0a
        /*005e*/ 	.short	(.L_17 - .L_16)
	.align		4
.L_16:
        /*0060*/ 	.word	index@(.nv.constant0._Z17integralSumKernelPiS_i)
        /*0064*/ 	.short	0x0380
        /*0066*/ 	.short	0x0014


	//----- nvinfo : EIATTR_SW_WAR
	.align		4
.L_17:
        /*0068*/ 	.byte	0x04, 0x36
        /*006a*/ 	.short	(.L_19 - .L_18)
.L_18:
        /*006c*/ 	.word	0x00000008
.L_19:


//--------------------- .nv.callgraph             --------------------------
	.section	.nv.callgraph,"",@"SHT_CUDA_CALLGRAPH"
	.align	4
	.sectionentsize	8
	.align		4
        /*0000*/ 	.word	0x00000000
	.align		4
        /*0004*/ 	.word	0xffffffff
	.align		4
        /*0008*/ 	.word	0x00000000
	.align		4
        /*000c*/ 	.word	0xfffffffe
	.align		4
        /*0010*/ 	.word	0x00000000
	.align		4
        /*0014*/ 	.word	0xfffffffd
	.align		4
        /*0018*/ 	.word	0x00000000
	.align		4
        /*001c*/ 	.word	0xfffffffc


//--------------------- .text._Z17integralSumKernelPiS_i --------------------------
	.section	.text._Z17integralSumKernelPiS_i,"ax",@progbits
	.align	128
        .global         _Z17integralSumKernelPiS_i
        .type           _Z17integralSumKernelPiS_i,@function
        .size           _Z17integralSumKernelPiS_i,(.L_x_3 - _Z17integralSumKernelPiS_i)
        .other          _Z17integralSumKernelPiS_i,@"STO_CUDA_ENTRY STV_DEFAULT"
_Z17integralSumKernelPiS_i:
.text._Z17integralSumKernelPiS_i:
[----:B------:R-:W-:Y:S01]  /*0000*/  LDC R1, c[0x0][0x37c] ;  /* 0x0000df00ff017b82 */ /* 0x000fe20000000800 */
[----:B------:R-:W0:Y:S07]  /*0010*/  S2R R4, SR_TID.X ;  /* 0x0000000000047919 */ /* 0x000e2e0000002100 */
[----:B------:R-:W0:Y:S01]  /*0020*/  S2UR UR4, SR_CTAID.X ;  /* 0x00000000000479c3 */ /* 0x000e220000002500 */
[----:B------:R-:W1:Y:S01]  /*0030*/  LDCU UR5, c[0x0][0x390] ;  /* 0x00007200ff0577ac */ /* 0x000e620008000800 */
[----:B------:R-:W2:Y:S06]  /*0040*/  LDCU.64 UR6, c[0x0][0x358] ;  /* 0x00006b00ff0677ac */ /* 0x000eac0008000a00 */
[----:B------:R-:W0:Y:S02]  /*0050*/  LDC R9, c[0x0][0x360] ;  /* 0x0000d800ff097b82 */ /* 0x000e240000000800 */
[----:B0-----:R-:W-:-:S05]  /*0060*/  IMAD R5, R9, UR4, R4 ;  /* 0x0000000409057c24 */ /* 0x001fca000f8e0204 */
[----:B-1----:R-:W-:-:S13]  /*0070*/  ISETP.GE.AND P0, PT, R5, UR5, PT ;  /* 0x0000000505007c0c */ /* 0x002fda000bf06270 */
[----:B------:R-:W0:Y:S02]  /*0080*/  @!P0 LDC.64 R2, c[0x0][0x380] ;  /* 0x0000e000ff028b82 */ /* 0x000e240000000a00 */
[----:B0-----:R-:W-:-:S06]  /*0090*/  @!P0 IMAD.WIDE R2, R5, 0x4, R2 ;  /* 0x0000000405028825 */ /* 0x001fcc00078e0202 */
[----:B--2---:R-:W2:Y:S01]  /*00a0*/  @!P0 LDG.E R3, desc[UR6][R2.64] ;  /* 0x0000000602038981 */ /* 0x004ea2000c1e1900 */
[----:B------:R-:W0:Y:S01]  /*00b0*/  S2UR UR5, SR_CgaCtaId ;  /* 0x00000000000579c3 */ /* 0x000e220000008800 */
[----:B------:R-:W-:Y:S01]  /*00c0*/  UMOV UR4, 0x400 ;  /* 0x0000040000047882 */ /* 0x000fe20000000000 */
[----:B------:R-:W-:Y:S01]  /*00d0*/  ISETP.GE.U32.AND P1, PT, R9, 0x2, PT ;  /* 0x000000020900780c */ /* 0x000fe20003f26070 */
[----:B0-----:R-:W-:-:S06]  /*00e0*/  ULEA UR4, UR5, UR4, 0x18 ;  /* 0x0000000405047291 */ /* 0x001fcc000f8ec0ff */
[----:B------:R-:W-:-:S05]  /*00f0*/  LEA R0, R4, UR4, 0x2 ;  /* 0x0000000404007c11 */ /* 0x000fca000f8e10ff */
[----:B--2---:R0:W-:Y:S04]  /*0100*/  @!P0 STS [R0], R3 ;  /* 0x0000000300008388 */ /* 0x0041e80000000800 */
[----:B------:R0:W-:Y:S01]  /*0110*/  @P0 STS [R0], RZ ;  /* 0x000000ff00000388 */ /* 0x0001e20000000800 */
[----:B------:R-:W-:Y:S06]  /*0120*/  BAR.SYNC.DEFER_BLOCKING 0x0 ;  /* 0x0000000000007b1d */ /* 0x000fec0000010000 */
[----:B------:R-:W-:Y:S05]  /*0130*/  @!P1 BRA `(.L_x_0) ;  /* 0x0000000000389947 */ /* 0x000fea0003800000 */
[----:B------:R-:W-:-:S05]  /*0140*/  UMOV UR5, 0x1 ;  /* 0x0000000100057882 */ /* 0x000fca0000000000 */
.L_x_1:
[----:B------:R-:W-:Y:S01]  /*0150*/  ISETP.GE.U32.AND P0, PT, R4, UR5, PT ;  /* 0x0000000504007c0c */ /* 0x000fe2000bf06070 */
[----:B------:R-:W-:-:S12]  /*0160*/  IMAD.MOV.U32 R2, RZ, RZ, RZ ;  /* 0x000000ffff027224 */ /* 0x000fd800078e00ff */
[----:B0-----:R-:W-:Y:S01]  /*0170*/  @P0 VIADD R3, R4, -UR5 ;  /* 0x8000000504030c36 */ /* 0x001fe20008000000 */
[----:B------:R-:W-:-:S04]  /*0180*/  USHF.L.U32 UR5, UR5, 0x1, URZ ;  /* 0x0000000105057899 */ /* 0x000fc800080006ff */
[----:B------:R-:W-:-:S05]  /*0190*/  @P0 LEA R3, R3, UR4, 0x2 ;  /* 0x0000000403030c11 */ /* 0x000fca000f8e10ff */
[----:B------:R-:W-:Y:S01]  /*01a0*/  @P0 LDS R2, [R3] ;  /* 0x0000000003020984 */ /* 0x000fe20000000800 */
[----:B------:R-:W-:Y:S01]  /*01b0*/  BAR.SYNC.DEFER_BLOCKING 0x0 ;  /* 0x0000000000007b1d */ /* 0x000fe20000010000 */
[----:B------:R-:W-:-:S05]  /*01c0*/  ISETP.LE.U32.AND P0, PT, R9, UR5, PT ;  /* 0x0000000509007c0c */ /* 0x000fca000bf03070 */
[----:B-1----:R-:W0:Y:S02]  /*01d0*/  LDS R7, [R0] ;  /* 0x0000000000077984 */ /* 0x002e240000000800 */
[----:B0-----:R-:W-:-:S05]  /*01e0*/  IMAD.IADD R7, R7, 0x1, R2 ;  /* 0x0000000107077824 */ /* 0x001fca00078e0202 */
[----:B------:R1:W-:Y:S01]  /*01f0*/  STS [R0], R7 ;  /* 0x0000000700007388 */ /* 0x0003e20000000800 */
[----:B------:R-:W-:Y:S06]  /*0200*/  BAR.SYNC.DEFER_BLOCKING 0x0 ;  /* 0x0000000000007b1d */ /* 0x000fec0000010000 */
[----:B------:R-:W-:Y:S05]  /*0210*/  @!P0 BRA `(.L_x_1) ;  /* 0xfffffffc00cc8947 */ /* 0x000fea000383ffff */
.L_x_0:
[----:B------:R-:W2:Y:S02]  /*0220*/  LDCU UR4, c[0x0][0x390] ;  /* 0x00007200ff0477ac */ /* 0x000ea40008000800 */
[----:B--2---:R-:W-:-:S13]  /*0230*/  ISETP.GE.AND P0, PT, R5, UR4, PT ;  /* 0x0000000405007c0c */ /* 0x004fda000bf06270 */
[----:B------:R-:W-:Y:S05]  /*0240*/  @P0 EXIT ;  /* 0x000000000000094d */ /* 0x000fea0003800000 */
[----:B-1----:R-:W1:Y:S01]  /*0250*/  LDS R7, [R0] ;  /* 0x0000000000077984 */ /* 0x002e620000000800 */
[----:B0-----:R-:W0:Y:S02]  /*0260*/  LDC.64 R2, c[0x0][0x388] ;  /* 0x0000e200ff027b82 */ /* 0x001e240000000a00 */
[----:B0-----:R-:W-:-:S05]  /*0270*/  IMAD.WIDE R2, R5, 0x4, R2 ;  /* 0x0000000405027825 */ /* 0x001fca00078e0202 */
[----:B-1----:R-:W-:Y:S01]  /*0280*/  STG.E desc[UR6][R2.64], R7 ;  /* 0x0000000702007986 */ /* 0x002fe2000c101906 */
[----:B------:R-:W-:Y:S05]  /*0290*/  EXIT ;  /* 0x000000000000794d */ /* 0x000fea0003800000 */
.L_x_2:
[----:B------:R-:W-:-:S00]  /*02a0*/  BRA `(.L_x_2) ;  /* 0xfffffffc00fc7947 */ /* 0x000fc0000383ffff */
[----:B------:R-:W-:-:S00]  /*02b0*/  NOP ;  /* 0x0000000000007918 */ /* 0x000fc00000000000 */
        /* <DEDUP_REMOVED lines=12> */
.L_x_3:


//--------------------- .nv.shared._Z17integralSumKernelPiS_i --------------------------
	.section	.nv.shared._Z17integralSumKernelPiS_i,"aw",@nobits
	.sectionflags	@""
	.align	16
	.zero		1024


//--------------------- .nv.shared.reserved.0     --------------------------
	.section	.nv.shared.reserved.0,"aw",@nobits
	.weak		__nv_reservedSMEM_offset_0_alias
	.size		__nv_reservedSMEM_offset_0_alias, 0, 64
	.other		__nv_reservedSMEM_offset_0_alias,@"STO_CUDA_RESERVED_SHARED STV_DEFAULT"
__nv_reservedSMEM_offset_0_alias:
	.zero		0
	.zero		64


//--------------------- .nv.constant0._Z17integralSumKernelPiS_i --------------------------
	.section	.nv.constant0._Z17integralSumKernelPiS_i,"a",@progbits
	.sectionflags	@""
	.align	4
.nv.constant0._Z17integralSumKernelPiS_i:
	.zero		916


//--------------------- SYMBOLS --------------------------

	.type		.nv.reservedSmem.offset0,@object
	.size		.nv.reservedSmem.offset0,0x4
	.type		.nv.reservedSmem.cap,@object
	.size		.nv.reservedSmem.cap,0x4
